//
// Generated by NVIDIA NVVM Compiler
//
// Compiler Build ID: CL-19805474
// Cuda compilation tools, release 7.5, V7.5.16
// Based on LLVM 3.4svn
//

.version 4.3
.target sm_20
.address_size 64

	// .globl	kmeans

.visible .entry kmeans(
	.param .u32 kmeans_param_0,
	.param .u32 kmeans_param_1,
	.param .f64 kmeans_param_2,
	.param .f64 kmeans_param_3,
	.param .u64 kmeans_param_4,
	.param .u64 kmeans_param_5,
	.param .u64 kmeans_param_6,
	.param .u64 kmeans_param_7
)
{
	.reg .pred 	%p<5>;
	.reg .f32 	%f<4>;
	.reg .b32 	%r<39>;
	.reg .f64 	%fd<24>;
	.reg .b64 	%rd<17>;


	ld.param.u32 	%r12, [kmeans_param_0];
	ld.param.u32 	%r13, [kmeans_param_1];
	ld.param.f64 	%fd5, [kmeans_param_2];
	ld.param.f64 	%fd6, [kmeans_param_3];
	ld.param.u64 	%rd2, [kmeans_param_4];
	ld.param.u64 	%rd3, [kmeans_param_5];
	ld.param.u64 	%rd4, [kmeans_param_6];
	ld.param.u64 	%rd5, [kmeans_param_7];
	mov.u32 	%r14, %ntid.x;
	mov.u32 	%r15, %ctaid.x;
	mov.u32 	%r16, %tid.x;
	mad.lo.s32 	%r1, %r14, %r15, %r16;
	setp.ge.s32	%p1, %r1, %r12;
	@%p1 bra 	BB0_5;

	mov.u32 	%r38, 0;
	mov.f64 	%fd23, 0d4024000000000000;
	setp.lt.s32	%p2, %r13, 1;
	@%p2 bra 	BB0_4;

	cvta.to.global.u64 	%rd1, %rd4;
	cvta.to.global.u64 	%rd6, %rd3;
	mul.lo.s32 	%r20, %r1, 5;
	mul.wide.s32 	%rd7, %r20, 4;
	add.s64 	%rd8, %rd6, %rd7;
	ld.global.u32 	%r2, [%rd8];
	ld.global.u32 	%r3, [%rd8+4];
	ld.global.u32 	%r4, [%rd8+8];
	ld.global.u32 	%r5, [%rd8+12];
	ld.global.u32 	%r6, [%rd8+16];
	cvt.rn.f32.s32	%f1, %r12;
	add.f32 	%f2, %f1, %f1;
	sqrt.rn.f32 	%f3, %f2;
	cvt.f64.f32	%fd1, %f3;
	mov.u32 	%r38, 0;
	mov.f64 	%fd23, 0d4024000000000000;
	mov.u32 	%r37, %r38;

BB0_3:
	mul.lo.s32 	%r21, %r37, 5;
	mul.wide.s32 	%rd9, %r21, 4;
	add.s64 	%rd10, %rd1, %rd9;
	ld.global.u32 	%r22, [%rd10];
	sub.s32 	%r23, %r2, %r22;
	mul.lo.s32 	%r24, %r23, %r23;
	cvt.rn.f64.s32	%fd9, %r24;
	ld.global.u32 	%r25, [%rd10+4];
	sub.s32 	%r26, %r3, %r25;
	mul.lo.s32 	%r27, %r26, %r26;
	cvt.rn.f64.s32	%fd10, %r27;
	add.f64 	%fd11, %fd9, %fd10;
	ld.global.u32 	%r28, [%rd10+8];
	sub.s32 	%r29, %r4, %r28;
	mul.lo.s32 	%r30, %r29, %r29;
	cvt.rn.f64.s32	%fd12, %r30;
	add.f64 	%fd13, %fd11, %fd12;
	ld.global.u32 	%r31, [%rd10+12];
	sub.s32 	%r32, %r5, %r31;
	mul.lo.s32 	%r33, %r32, %r32;
	cvt.rn.f64.s32	%fd14, %r33;
	ld.global.u32 	%r34, [%rd10+16];
	sub.s32 	%r35, %r6, %r34;
	mul.lo.s32 	%r36, %r35, %r35;
	cvt.rn.f64.s32	%fd15, %r36;
	add.f64 	%fd16, %fd14, %fd15;
	sqrt.rn.f64 	%fd17, %fd13;
	sqrt.rn.f64 	%fd18, %fd16;
	div.rn.f64 	%fd19, %fd17, 0d407BB67AE84E3293;
	div.rn.f64 	%fd20, %fd18, %fd1;
	mul.f64 	%fd21, %fd20, %fd6;
	fma.rn.f64 	%fd22, %fd19, %fd5, %fd21;
	setp.lt.f64	%p3, %fd22, %fd23;
	selp.b32	%r38, %r37, %r38, %p3;
	selp.f64	%fd23, %fd22, %fd23, %p3;
	add.s32 	%r37, %r37, 1;
	setp.lt.s32	%p4, %r37, %r13;
	@%p4 bra 	BB0_3;

BB0_4:
	cvta.to.global.u64 	%rd11, %rd2;
	cvta.to.global.u64 	%rd12, %rd5;
	mul.wide.s32 	%rd13, %r1, 4;
	add.s64 	%rd14, %rd12, %rd13;
	st.global.u32 	[%rd14], %r38;
	mul.wide.s32 	%rd15, %r1, 8;
	add.s64 	%rd16, %rd11, %rd15;
	st.global.f64 	[%rd16], %fd23;

BB0_5:
	ret;
}




// ===== COMPILED SASS (sm_100) =====

	.target	sm_100

	.elftype	@"ET_EXEC"


//--------------------- .note.nv.tkinfo           --------------------------
	.section	.note.nv.tkinfo,"",@"SHT_NOTE"
	.sectionflags	@"SHF_NOTE_NV_TKINFO"
	.tkinfo
        /*0018*/ 	.word	0x00000002
        /*0030*/ 	.string	""
        /*0030*/ 	.string	"ptxas"
        /*0030*/ 	.string	"Cuda compilation tools, release 13.0, V13.0.88"
        /*0030*/ 	.string	"Build cuda_13.0.r13.0/compiler.36424714_0"
        /*0030*/ 	.string	"-arch sm_100 "



//--------------------- .note.nv.cuinfo           --------------------------
	.section	.note.nv.cuinfo,"",@"SHT_NOTE"
	.sectionflags	@"SHF_NOTE_NV_CUINFO"
        /*0018*/ 	.short	0x0002
        /*001a*/ 	.short	0x0014
        /*001c*/ 	.short	0x0082
	.zero		2


//--------------------- .nv.info                  --------------------------
	.section	.nv.info,"",@"SHT_CUDA_INFO"
	.align	4


	//----- nvinfo : EIATTR_REGCOUNT
	.align		4
        /*0000*/ 	.byte	0x04, 0x2f
        /*0002*/ 	.short	(.L_1 - .L_0)
	.align		4
.L_0:
        /*0004*/ 	.word	index@(kmeans)
        /*0008*/ 	.word	0x00000027


	//----- nvinfo : EIATTR_FRAME_SIZE
	.align		4
.L_1:
        /*000c*/ 	.byte	0x04, 0x11
        /*000e*/ 	.short	(.L_3 - .L_2)
	.align		4
.L_2:
        /*0010*/ 	.word	index@($__internal_2_$__cuda_sm20_sqrt_rn_f32_slowpath)
        /*0014*/ 	.word	0x00000000


	//----- nvinfo : EIATTR_FRAME_SIZE
	.align		4
.L_3:
        /*0018*/ 	.byte	0x04, 0x11
        /*001a*/ 	.short	(.L_5 - .L_4)
	.align		4
.L_4:
        /*001c*/ 	.word	index@($__internal_1_$__cuda_sm20_dsqrt_rn_f64_mediumpath_v1)
        /*0020*/ 	.word	0x00000000


	//----- nvinfo : EIATTR_FRAME_SIZE
	.align		4
.L_5:
        /*0024*/ 	.byte	0x04, 0x11
        /*0026*/ 	.short	(.L_7 - .L_6)
	.align		4
.L_6:
        /*0028*/ 	.word	index@($__internal_0_$__cuda_sm20_div_rn_f64_full)
        /*002c*/ 	.word	0x00000000


	//----- nvinfo : EIATTR_FRAME_SIZE
	.align		4
.L_7:
        /*0030*/ 	.byte	0x04, 0x11
        /*0032*/ 	.short	(.L_9 - .L_8)
	.align		4
.L_8:
        /*0034*/ 	.word	index@(kmeans)
        /*0038*/ 	.word	0x00000000


	//----- nvinfo : EIATTR_MIN_STACK_SIZE
	.align		4
.L_9:
        /*003c*/ 	.byte	0x04, 0x12
        /*003e*/ 	.short	(.L_11 - .L_10)
	.align		4
.L_10:
        /*0040*/ 	.word	index@(kmeans)
        /*0044*/ 	.word	0x00000000
.L_11:


//--------------------- .nv.compat                --------------------------
	.section	.nv.compat,"",@"SHT_CUDA_COMPAT_INFO"
	.align	4
        /*0000*/ 	.byte	0x02, 0x09, 0x00, 0x00, 0x02, 0x02, 0x01, 0x00, 0x02, 0x05, 0x05, 0x00, 0x03, 0x07, 0x01, 0x01
        /*0010*/ 	.byte	0x02, 0x03, 0x00, 0x00, 0x02, 0x06, 0x01, 0x00, 0x04, 0x0b, 0x08, 0x00, 0x01, 0x00, 0x00, 0x00
        /*0020*/ 	.byte	0x00, 0x00, 0x00, 0x00


//--------------------- .nv.info.kmeans           --------------------------
	.section	.nv.info.kmeans,"",@"SHT_CUDA_INFO"
	.sectionflags	@""
	.align	4


	//----- nvinfo : EIATTR_CUDA_API_VERSION
	.align		4
        /*0000*/ 	.byte	0x04, 0x37
        /*0002*/ 	.short	(.L_13 - .L_12)
.L_12:
        /*0004*/ 	.word	0x00000082


	//----- nvinfo : EIATTR_KPARAM_INFO
	.align		4
.L_13:
        /*0008*/ 	.byte	0x04, 0x17
        /*000a*/ 	.short	(.L_15 - .L_14)
.L_14:
        /*000c*/ 	.word	0x00000000
        /*0010*/ 	.short	0x0007
        /*0012*/ 	.short	0x0030
        /*0014*/ 	.byte	0x00, 0xf0, 0x21, 0x00


	//----- nvinfo : EIATTR_KPARAM_INFO
	.align		4
.L_15:
        /*0018*/ 	.byte	0x04, 0x17
        /*001a*/ 	.short	(.L_17 - .L_16)
.L_16:
        /*001c*/ 	.word	0x00000000
        /*0020*/ 	.short	0x0006
        /*0022*/ 	.short	0x0028
        /*0024*/ 	.byte	0x00, 0xf0, 0x21, 0x00


	//----- nvinfo : EIATTR_KPARAM_INFO
	.align		4
.L_17:
        /*0028*/ 	.byte	0x04, 0x17
        /*002a*/ 	.short	(.L_19 - .L_18)
.L_18:
        /*002c*/ 	.word	0x00000000
        /*0030*/ 	.short	0x0005
        /*0032*/ 	.short	0x0020
        /*0034*/ 	.byte	0x00, 0xf0, 0x21, 0x00


	//----- nvinfo : EIATTR_KPARAM_INFO
	.align		4
.L_19:
        /*0038*/ 	.byte	0x04, 0x17
        /*003a*/ 	.short	(.L_21 - .L_20)
.L_20:
        /*003c*/ 	.word	0x00000000
        /*0040*/ 	.short	0x0004
        /*0042*/ 	.short	0x0018
        /*0044*/ 	.byte	0x00, 0xf0, 0x21, 0x00


	//----- nvinfo : EIATTR_KPARAM_INFO
	.align		4
.L_21:
        /*0048*/ 	.byte	0x04, 0x17
        /*004a*/ 	.short	(.L_23 - .L_22)
.L_22:
        /*004c*/ 	.word	0x00000000
        /*0050*/ 	.short	0x0003
        /*0052*/ 	.short	0x0010
        /*0054*/ 	.byte	0x00, 0xf0, 0x21, 0x00


	//----- nvinfo : EIATTR_KPARAM_INFO
	.align		4
.L_23:
        /*0058*/ 	.byte	0x04, 0x17
        /*005a*/ 	.short	(.L_25 - .L_24)
.L_24:
        /*005c*/ 	.word	0x00000000
        /*0060*/ 	.short	0x0002
        /*0062*/ 	.short	0x0008
        /*0064*/ 	.byte	0x00, 0xf0, 0x21, 0x00


	//----- nvinfo : EIATTR_KPARAM_INFO
	.align		4
.L_25:
        /*0068*/ 	.byte	0x04, 0x17
        /*006a*/ 	.short	(.L_27 - .L_26)
.L_26:
        /*006c*/ 	.word	0x00000000
        /*0070*/ 	.short	0x0001
        /*0072*/ 	.short	0x0004
        /*0074*/ 	.byte	0x00, 0xf0, 0x11, 0x00


	//----- nvinfo : EIATTR_KPARAM_INFO
	.align		4
.L_27:
        /*0078*/ 	.byte	0x04, 0x17
        /*007a*/ 	.short	(.L_29 - .L_28)
.L_28:
        /*007c*/ 	.word	0x00000000
        /*0080*/ 	.short	0x0000
        /*0082*/ 	.short	0x0000
        /*0084*/ 	.byte	0x00, 0xf0, 0x11, 0x00


	//----- nvinfo : EIATTR_SPARSE_MMA_MASK
	.align		4
.L_29:
        /*0088*/ 	.byte	0x03, 0x50
        /*008a*/ 	.short	0x0000


	//----- nvinfo : EIATTR_MAXREG_COUNT
	.align		4
        /*008c*/ 	.byte	0x03, 0x1b
        /*008e*/ 	.short	0x00ff


	//----- nvinfo : EIATTR_MERCURY_ISA_VERSION
	.align		4
        /*0090*/ 	.byte	0x03, 0x5f
        /*0092*/ 	.short	0x0101


	//----- nvinfo : EIATTR_VRC_CTA_INIT_COUNT
	.align		4
        /*0094*/ 	.byte	0x02, 0x4a
	.zero		1
	.zero		1


	//----- nvinfo : EIATTR_EXIT_INSTR_OFFSETS
	.align		4
        /*0098*/ 	.byte	0x04, 0x1c
        /*009a*/ 	.short	(.L_31 - .L_30)


	//   ....[0]....
.L_30:
        /*009c*/ 	.word	0x00000070


	//   ....[1]....
        /*00a0*/ 	.word	0x00000bd0


	//----- nvinfo : EIATTR_CRS_STACK_SIZE
	.align		4
.L_31:
        /*00a4*/ 	.byte	0x04, 0x1e
        /*00a6*/ 	.short	(.L_33 - .L_32)
.L_32:
        /*00a8*/ 	.word	0x00000000


	//----- nvinfo : EIATTR_CBANK_PARAM_SIZE
	.align		4
.L_33:
        /*00ac*/ 	.byte	0x03, 0x19
        /*00ae*/ 	.short	0x0038


	//----- nvinfo : EIATTR_PARAM_CBANK
	.align		4
        /*00b0*/ 	.byte	0x04, 0x0a
        /*00b2*/ 	.short	(.L_35 - .L_34)
	.align		4
.L_34:
        /*00b4*/ 	.word	index@(.nv.constant0.kmeans)
        /*00b8*/ 	.short	0x0380
        /*00ba*/ 	.short	0x0038


	//----- nvinfo : EIATTR_SW_WAR
	.align		4
.L_35:
        /*00bc*/ 	.byte	0x04, 0x36
        /*00be*/ 	.short	(.L_37 - .L_36)
.L_36:
        /*00c0*/ 	.word	0x00000008
.L_37:


//--------------------- .nv.callgraph             --------------------------
	.section	.nv.callgraph,"",@"SHT_CUDA_CALLGRAPH"
	.align	4
	.sectionentsize	8
	.align		4
        /*0000*/ 	.word	0x00000000
	.align		4
        /*0004*/ 	.word	0xffffffff
	.align		4
        /*0008*/ 	.word	0x00000000
	.align		4
        /*000c*/ 	.word	0xfffffffe
	.align		4
        /*0010*/ 	.word	0x00000000
	.align		4
        /*0014*/ 	.word	0xfffffffd
	.align		4
        /*0018*/ 	.word	0x00000000
	.align		4
        /*001c*/ 	.word	0xfffffffc


//--------------------- .text.kmeans              --------------------------
	.section	.text.kmeans,"ax",@progbits
	.align	128
        .global         kmeans
        .type           kmeans,@function
        .size           kmeans,(.L_x_25 - kmeans)
        .other          kmeans,@"STO_CUDA_ENTRY STV_DEFAULT"
kmeans:
.text.kmeans:
[----:B------:R-:W-:Y:S01]  /*0000*/  LDC R1, c[0x0][0x37c] ;  /* 0x0000df00ff017b82 */ /* 0x000fe20000000800 */
[----:B------:R-:W0:Y:S01]  /*0010*/  S2R R4, SR_CTAID.X ;  /* 0x0000000000047919 */ /* 0x000e220000002500 */
[----:B------:R-:W0:Y:S01]  /*0020*/  LDCU UR4, c[0x0][0x360] ;  /* 0x00006c00ff0477ac */ /* 0x000e220008000800 */
[----:B------:R-:W0:Y:S01]  /*0030*/  S2R R3, SR_TID.X ;  /* 0x0000000000037919 */ /* 0x000e220000002100 */
[----:B------:R-:W1:Y:S01]  /*0040*/  LDCU UR6, c[0x0][0x380] ;  /* 0x00007000ff0677ac */ /* 0x000e620008000800 */
[----:B0-----:R-:W-:-:S05]  /*0050*/  IMAD R4, R4, UR4, R3 ;  /* 0x0000000404047c24 */ /* 0x001fca000f8e0203 */
[----:B-1----:R-:W-:-:S13]  /*0060*/  ISETP.GE.AND P0, PT, R4, UR6, PT ;  /* 0x0000000604007c0c */ /* 0x002fda000bf06270 */
[----:B------:R-:W-:Y:S05]  /*0070*/  @P0 EXIT ;  /* 0x000000000000094d */ /* 0x000fea0003800000 */
[----:B------:R-:W0:Y:S01]  /*0080*/  LDCU UR7, c[0x0][0x384] ;  /* 0x00007080ff0777ac */ /* 0x000e220008000800 */
[----:B------:R-:W-:Y:S02]  /*0090*/  IMAD.MOV.U32 R5, RZ, RZ, RZ ;  /* 0x000000ffff057224 */ /* 0x000fe400078e00ff */
[----:B------:R-:W-:Y:S01]  /*00a0*/  IMAD.MOV.U32 R10, RZ, RZ, 0x0 ;  /* 0x00000000ff0a7424 */ /* 0x000fe200078e00ff */
[----:B------:R-:W1:Y:S01]  /*00b0*/  LDCU.64 UR4, c[0x0][0x358] ;  /* 0x00006b00ff0477ac */ /* 0x000e620008000a00 */
[----:B------:R-:W-:Y:S01]  /*00c0*/  IMAD.MOV.U32 R11, RZ, RZ, 0x40240000 ;  /* 0x40240000ff0b7424 */ /* 0x000fe200078e00ff */
[----:B0-----:R-:W-:-:S09]  /*00d0*/  UISETP.GE.AND UP0, UPT, UR7, 0x1, UPT ;  /* 0x000000010700788c */ /* 0x001fd2000bf06270 */
[----:B-1----:R-:W-:Y:S05]  /*00e0*/  BRA.U !UP0, `(.L_x_0) ;  /* 0x0000000908a07547 */ /* 0x002fea000b800000 */
[----:B------:R-:W0:Y:S01]  /*00f0*/  LDC.64 R2, c[0x0][0x3a0] ;  /* 0x0000e800ff027b82 */ /* 0x000e220000000a00 */
[----:B------:R-:W-:-:S04]  /*0100*/  IMAD R5, R4, 0x5, RZ ;  /* 0x0000000504057824 */ /* 0x000fc800078e02ff */
[----:B0-----:R-:W-:-:S05]  /*0110*/  IMAD.WIDE R2, R5, 0x4, R2 ;  /* 0x0000000405027825 */ /* 0x001fca00078e0202 */
[----:B------:R0:W5:Y:S04]  /*0120*/  LDG.E R6, desc[UR4][R2.64] ;  /* 0x0000000402067981 */ /* 0x000168000c1e1900 */
[----:B------:R0:W5:Y:S04]  /*0130*/  LDG.E R7, desc[UR4][R2.64+0x4] ;  /* 0x0000040402077981 */ /* 0x000168000c1e1900 */
[----:B------:R0:W5:Y:S04]  /*0140*/  LDG.E R8, desc[UR4][R2.64+0x8] ;  /* 0x0000080402087981 */ /* 0x000168000c1e1900 */
[----:B------:R0:W5:Y:S04]  /*0150*/  LDG.E R9, desc[UR4][R2.64+0xc] ;  /* 0x00000c0402097981 */ /* 0x000168000c1e1900 */
[----:B------:R0:W5:Y:S01]  /*0160*/  LDG.E R30, desc[UR4][R2.64+0x10] ;  /* 0x00001004021e7981 */ /* 0x000162000c1e1900 */
[----:B------:R-:W-:-:S05]  /*0170*/  I2FP.F32.S32 R0, UR6 ;  /* 0x0000000600007c45 */ /* 0x000fca0008201400 */
[----:B------:R-:W-:-:S04]  /*0180*/  FADD R0, R0, R0 ;  /* 0x0000000000007221 */ /* 0x000fc80000000000 */
[----:B------:R0:W1:Y:S01]  /*0190*/  MUFU.RSQ R5, R0 ;  /* 0x0000000000057308 */ /* 0x0000620000001400 */
[----:B------:R-:W-:-:S04]  /*01a0*/  IADD3 R10, PT, PT, R0, -0xd000000, RZ ;  /* 0xf3000000000a7810 */ /* 0x000fc80007ffe0ff */
[----:B------:R-:W-:-:S13]  /*01b0*/  ISETP.GT.U32.AND P0, PT, R10, 0x727fffff, PT ;  /* 0x727fffff0a00780c */ /* 0x000fda0003f04070 */
[----:B01----:R-:W-:Y:S05]  /*01c0*/  @!P0 BRA `(.L_x_1) ;  /* 0x00000000000c8947 */ /* 0x003fea0003800000 */
[----:B------:R-:W-:-:S07]  /*01d0*/  MOV R10, 0x1f0 ;  /* 0x000001f0000a7802 */ /* 0x000fce0000000f00 */
[----:B-----5:R-:W-:Y:S05]  /*01e0*/  CALL.REL.NOINC `($__internal_2_$__cuda_sm20_sqrt_rn_f32_slowpath) ;  /* 0x0000001000907944 */ /* 0x020fea0003c00000 */
[----:B------:R-:W-:Y:S05]  /*01f0*/  BRA `(.L_x_2) ;  /* 0x0000000000107947 */ /* 0x000fea0003800000 */
.L_x_1:
[----:B------:R-:W-:Y:S01]  /*0200*/  FMUL.FTZ R3, R0, R5 ;  /* 0x0000000500037220 */ /* 0x000fe20000410000 */
[----:B------:R-:W-:-:S03]  /*0210*/  FMUL.FTZ R5, R5, 0.5 ;  /* 0x3f00000005057820 */ /* 0x000fc60000410000 */
[----:B------:R-:W-:-:S04]  /*0220*/  FFMA R0, -R3, R3, R0 ;  /* 0x0000000303007223 */ /* 0x000fc80000000100 */
[----:B------:R-:W-:-:S07]  /*0230*/  FFMA R12, R0, R5, R3 ;  /* 0x00000005000c7223 */ /* 0x000fce0000000003 */
.L_x_2:
[----:B------:R-:W0:Y:S01]  /*0240*/  F2F.F64.F32 R12, R12 ;  /* 0x0000000c000c7310 */ /* 0x000e220000201800 */
[----:B------:R-:W-:Y:S02]  /*0250*/  HFMA2 R11, -RZ, RZ, 2.0703125, 0 ;  /* 0x40240000ff0b7431 */ /* 0x000fe400000001ff */
[----:B------:R-:W-:Y:S01]  /*0260*/  IMAD.MOV.U32 R5, RZ, RZ, RZ ;  /* 0x000000ffff057224 */ /* 0x000fe200078e00ff */
[----:B------:R-:W1:Y:S01]  /*0270*/  LDCU UR7, c[0x0][0x384] ;  /* 0x00007080ff0777ac */ /* 0x000e620008000800 */
[----:B------:R-:W-:Y:S02]  /*0280*/  IMAD.MOV.U32 R32, RZ, RZ, RZ ;  /* 0x000000ffff207224 */ /* 0x000fe400078e00ff */
[----:B------:R-:W-:Y:S01]  /*0290*/  IMAD.MOV.U32 R10, RZ, RZ, 0x0 ;  /* 0x00000000ff0a7424 */ /* 0x000fe200078e00ff */
[----:B------:R-:W2:Y:S01]  /*02a0*/  LDCU.64 UR8, c[0x0][0x390] ;  /* 0x00007200ff0877ac */ /* 0x000ea20008000a00 */
[----:B------:R-:W3:Y:S05]  /*02b0*/  LDCU.64 UR10, c[0x0][0x388] ;  /* 0x00007100ff0a77ac */ /* 0x000eea0008000a00 */
.L_x_11:
[----:B------:R-:W4:Y:S01]  /*02c0*/  LDC.64 R16, c[0x0][0x3a8] ;  /* 0x0000ea00ff107b82 */ /* 0x000f220000000a00 */
[----:B------:R-:W-:-:S04]  /*02d0*/  IMAD R3, R32, 0x5, RZ ;  /* 0x0000000520037824 */ /* 0x000fc800078e02ff */
[----:B----4-:R-:W-:-:S05]  /*02e0*/  IMAD.WIDE R16, R3, 0x4, R16 ;  /* 0x0000000403107825 */ /* 0x010fca00078e0210 */
[----:B------:R-:W4:Y:S04]  /*02f0*/  LDG.E R15, desc[UR4][R16.64] ;  /* 0x00000004100f7981 */ /* 0x000f28000c1e1900 */
[----:B------:R-:W2:Y:S04]  /*0300*/  LDG.E R2, desc[UR4][R16.64+0x4] ;  /* 0x0000040410027981 */ /* 0x000ea8000c1e1900 */
[----:B------:R-:W3:Y:S04]  /*0310*/  LDG.E R19, desc[UR4][R16.64+0x8] ;  /* 0x0000080410137981 */ /* 0x000ee8000c1e1900 */
[----:B------:R-:W3:Y:S04]  /*0320*/  LDG.E R3, desc[UR4][R16.64+0x10] ;  /* 0x0000100410037981 */ /* 0x000ee8000c1e1900 */
[----:B------:R0:W3:Y:S01]  /*0330*/  LDG.E R0, desc[UR4][R16.64+0xc] ;  /* 0x00000c0410007981 */ /* 0x0000e2000c1e1900 */
[----:B------:R-:W-:-:S02]  /*0340*/  IMAD.MOV.U32 R26, RZ, RZ, 0x0 ;  /* 0x00000000ff1a7424 */ /* 0x000fc400078e00ff */
[----:B------:R-:W-:Y:S01]  /*0350*/  IMAD.MOV.U32 R27, RZ, RZ, 0x3fd80000 ;  /* 0x3fd80000ff1b7424 */ /* 0x000fe200078e00ff */
[----:B------:R-:W-:Y:S01]  /*0360*/  BSSY.RECONVERGENT B0, `(.L_x_3) ;  /* 0x000002c000007945 */ /* 0x000fe20003800200 */
[----:B----45:R-:W-:Y:S02]  /*0370*/  IMAD.IADD R15, R6, 0x1, -R15 ;  /* 0x00000001060f7824 */ /* 0x030fe400078e0a0f */
[----:B--2---:R-:W-:Y:S02]  /*0380*/  IMAD.IADD R18, R7, 0x1, -R2 ;  /* 0x0000000107127824 */ /* 0x004fe400078e0a02 */
[----:B------:R-:W-:Y:S02]  /*0390*/  IMAD R2, R15, R15, RZ ;  /* 0x0000000f0f027224 */ /* 0x000fe400078e02ff */
[----:B------:R-:W-:Y:S02]  /*03a0*/  IMAD R20, R18, R18, RZ ;  /* 0x0000001212147224 */ /* 0x000fe400078e02ff */
[----:B---3--:R-:W-:Y:S01]  /*03b0*/  IMAD.IADD R21, R8, 0x1, -R19 ;  /* 0x0000000108157824 */ /* 0x008fe200078e0a13 */
[----:B------:R-:W-:Y:S03]  /*03c0*/  I2F.F64 R14, R2 ;  /* 0x00000002000e7312 */ /* 0x000fe60000201c00 */
[----:B------:R-:W-:-:S05]  /*03d0*/  IMAD R21, R21, R21, RZ ;  /* 0x0000001515157224 */ /* 0x000fca00078e02ff */
[----:B------:R-:W2:Y:S08]  /*03e0*/  I2F.F64 R18, R20 ;  /* 0x0000001400127312 */ /* 0x000eb00000201c00 */
[----:B------:R-:W3:Y:S01]  /*03f0*/  I2F.F64 R24, R21 ;  /* 0x0000001500187312 */ /* 0x000ee20000201c00 */
[----:B--2---:R-:W-:-:S08]  /*0400*/  DADD R14, R14, R18 ;  /* 0x000000000e0e7229 */ /* 0x004fd00000000012 */
[----:B---3--:R-:W-:-:S06]  /*0410*/  DADD R24, R14, R24 ;  /* 0x000000000e187229 */ /* 0x008fcc0000000018 */
[----:B------:R-:W2:Y:S04]  /*0420*/  MUFU.RSQ64H R19, R25 ;  /* 0x0000001900137308 */ /* 0x000ea80000001c00 */
[----:B------:R-:W-:-:S06]  /*0430*/  IADD3 R18, PT, PT, R25, -0x3500000, RZ ;  /* 0xfcb0000019127810 */ /* 0x000fcc0007ffe0ff */
[----:B--2---:R-:W-:-:S08]  /*0440*/  DMUL R14, R18, R18 ;  /* 0x00000012120e7228 */ /* 0x004fd00000000000 */
[----:B------:R-:W-:-:S08]  /*0450*/  DFMA R14, R24, -R14, 1 ;  /* 0x3ff00000180e742b */ /* 0x000fd0000000080e */
[----:B------:R-:W-:Y:S02]  /*0460*/  DFMA R26, R14, R26, 0.5 ;  /* 0x3fe000000e1a742b */ /* 0x000fe4000000001a */
[----:B------:R-:W-:Y:S01]  /*0470*/  DMUL R14, R18, R14 ;  /* 0x0000000e120e7228 */ /* 0x000fe20000000000 */
[----:B0-----:R-:W-:Y:S01]  /*0480*/  IADD3 R16, PT, PT, R30, -R3, RZ ;  /* 0x800000031e107210 */ /* 0x001fe20007ffe0ff */
[----:B------:R-:W-:-:S06]  /*0490*/  IMAD.IADD R0, R9, 0x1, -R0 ;  /* 0x0000000109007824 */ /* 0x000fcc00078e0a00 */
[----:B------:R-:W-:Y:S01]  /*04a0*/  DFMA R26, R26, R14, R18 ;  /* 0x0000000e1a1a722b */ /* 0x000fe20000000012 */
[----:B------:R-:W-:Y:S02]  /*04b0*/  IMAD R0, R0, R0, RZ ;  /* 0x0000000000007224 */ /* 0x000fe400078e02ff */
[----:B------:R-:W-:Y:S02]  /*04c0*/  IMAD R28, R16, R16, RZ ;  /* 0x00000010101c7224 */ /* 0x000fe400078e02ff */
[----:B------:R-:W-:Y:S03]  /*04d0*/  I2F.F64 R2, R0 ;  /* 0x0000000000027312 */ /* 0x000fe60000201c00 */
[----:B------:R-:W-:Y:S01]  /*04e0*/  DMUL R22, R24, R26 ;  /* 0x0000001a18167228 */ /* 0x000fe20000000000 */
[----:B------:R-:W-:-:S04]  /*04f0*/  ISETP.GE.U32.AND P0, PT, R18, 0x7ca00000, PT ;  /* 0x7ca000001200780c */ /* 0x000fc80003f06070 */
[----:B------:R-:W0:Y:S01]  /*0500*/  I2F.F64 R16, R28 ;  /* 0x0000001c00107312 */ /* 0x000e220000201c00 */
[----:B------:R-:W-:Y:S02]  /*0510*/  VIADD R15, R27, 0xfff00000 ;  /* 0xfff000001b0f7836 */ /* 0x000fe40000000000 */
[----:B------:R-:W-:Y:S01]  /*0520*/  DFMA R20, R22, -R22, R24 ;  /* 0x800000161614722b */ /* 0x000fe20000000018 */
[----:B------:R-:W-:Y:S01]  /*0530*/  IMAD.MOV.U32 R14, RZ, RZ, R26 ;  /* 0x000000ffff0e7224 */ /* 0x000fe200078e001a */
[----:B0-----:R-:W-:-:S06]  /*0540*/  DADD R2, R2, R16 ;  /* 0x0000000002027229 */ /* 0x001fcc0000000010 */
[----:B------:R-:W-:Y:S01]  /*0550*/  DFMA R16, R20, R14, R22 ;  /* 0x0000000e1410722b */ /* 0x000fe20000000016 */
[----:B------:R-:W-:Y:S10]  /*0560*/  @!P0 BRA `(.L_x_4) ;  /* 0x00000000002c8947 */ /* 0x000ff40003800000 */
[----:B------:R-:W-:Y:S01]  /*0570*/  IMAD.MOV.U32 R14, RZ, RZ, R20 ;  /* 0x000000ffff0e7224 */ /* 0x000fe200078e0014 */
[----:B------:R-:W-:Y:S01]  /*0580*/  MOV R19, R25 ;  /* 0x0000001900137202 */ /* 0x000fe20000000f00 */
[----:B------:R-:W-:Y:S01]  /*0590*/  IMAD.MOV.U32 R27, RZ, RZ, R21 ;  /* 0x000000ffff1b7224 */ /* 0x000fe200078e0015 */
[----:B------:R-:W-:Y:S01]  /*05a0*/  MOV R21, R23 ;  /* 0x0000001700157202 */ /* 0x000fe20000000f00 */
[----:B------:R-:W-:Y:S01]  /*05b0*/  IMAD.MOV.U32 R20, RZ, RZ, R22 ;  /* 0x000000ffff147224 */ /* 0x000fe200078e0016 */
[----:B------:R-:W-:Y:S01]  /*05c0*/  MOV R22, 0x600 ;  /* 0x0000060000167802 */ /* 0x000fe20000000f00 */
[----:B------:R-:W-:Y:S02]  /*05d0*/  IMAD.MOV.U32 R0, RZ, RZ, R26 ;  /* 0x000000ffff007224 */ /* 0x000fe400078e001a */
[----:B------:R-:W-:-:S07]  /*05e0*/  IMAD.MOV.U32 R25, RZ, RZ, R15 ;  /* 0x000000ffff197224 */ /* 0x000fce00078e000f */
[----:B-1----:R-:W-:Y:S05]  /*05f0*/  CALL.REL.NOINC `($__internal_1_$__cuda_sm20_dsqrt_rn_f64_mediumpath_v1) ;  /* 0x0000000800e47944 */ /* 0x002fea0003c00000 */
[----:B------:R-:W-:Y:S02]  /*0600*/  IMAD.MOV.U32 R16, RZ, RZ, R14 ;  /* 0x000000ffff107224 */ /* 0x000fe400078e000e */
[----:B------:R-:W-:-:S07]  /*0610*/  IMAD.MOV.U32 R17, RZ, RZ, R15 ;  /* 0x000000ffff117224 */ /* 0x000fce00078e000f */
.L_x_4:
[----:B-1----:R-:W-:Y:S05]  /*0620*/  BSYNC.RECONVERGENT B0 ;  /* 0x0000000000007941 */ /* 0x002fea0003800200 */
.L_x_3:
[----:B------:R-:W0:Y:S01]  /*0630*/  MUFU.RSQ64H R19, R3 ;  /* 0x0000000300137308 */ /* 0x000e220000001c00 */
[----:B------:R-:W-:Y:S01]  /*0640*/  IADD3 R18, PT, PT, R3, -0x3500000, RZ ;  /* 0xfcb0000003127810 */ /* 0x000fe20007ffe0ff */
[----:B------:R-:W-:Y:S01]  /*0650*/  IMAD.MOV.U32 R20, RZ, RZ, 0x0 ;  /* 0x00000000ff147424 */ /* 0x000fe200078e00ff */
[----:B------:R-:W-:Y:S01]  /*0660*/  BSSY.RECONVERGENT B0, `(.L_x_5) ;  /* 0x0000015000007945 */ /* 0x000fe20003800200 */
[----:B------:R-:W-:Y:S01]  /*0670*/  IMAD.MOV.U32 R21, RZ, RZ, 0x3fd80000 ;  /* 0x3fd80000ff157424 */ /* 0x000fe200078e00ff */
[----:B------:R-:W-:Y:S02]  /*0680*/  ISETP.GE.U32.AND P0, PT, R18, 0x7ca00000, PT ;  /* 0x7ca000001200780c */ /* 0x000fe40003f06070 */
[----:B0-----:R-:W-:-:S08]  /*0690*/  DMUL R14, R18, R18 ;  /* 0x00000012120e7228 */ /* 0x001fd00000000000 */
[----:B------:R-:W-:-:S08]  /*06a0*/  DFMA R14, R2, -R14, 1 ;  /* 0x3ff00000020e742b */ /* 0x000fd0000000080e */
[----:B------:R-:W-:Y:S02]  /*06b0*/  DFMA R20, R14, R20, 0.5 ;  /* 0x3fe000000e14742b */ /* 0x000fe40000000014 */
[----:B------:R-:W-:-:S08]  /*06c0*/  DMUL R14, R18, R14 ;  /* 0x0000000e120e7228 */ /* 0x000fd00000000000 */
[----:B------:R-:W-:-:S08]  /*06d0*/  DFMA R26, R20, R14, R18 ;  /* 0x0000000e141a722b */ /* 0x000fd00000000012 */
[----:B------:R-:W-:Y:S02]  /*06e0*/  DMUL R20, R2, R26 ;  /* 0x0000001a02147228 */ /* 0x000fe40000000000 */
[----:B------:R-:W-:Y:S01]  /*06f0*/  IADD3 R25, PT, PT, R27, -0x100000, RZ ;  /* 0xfff000001b197810 */ /* 0x000fe20007ffe0ff */
[----:B------:R-:W-:-:S05]  /*0700*/  IMAD.MOV.U32 R24, RZ, RZ, R26 ;  /* 0x000000ffff187224 */ /* 0x000fca00078e001a */
[----:B------:R-:W-:-:S08]  /*0710*/  DFMA R22, R20, -R20, R2 ;  /* 0x800000141416722b */ /* 0x000fd00000000002 */
[----:B------:R-:W-:Y:S01]  /*0720*/  DFMA R14, R22, R24, R20 ;  /* 0x00000018160e722b */ /* 0x000fe20000000014 */
[----:B------:R-:W-:Y:S10]  /*0730*/  @!P0 BRA `(.L_x_6) ;  /* 0x00000000001c8947 */ /* 0x000ff40003800000 */
[----:B------:R-:W-:Y:S01]  /*0740*/  IMAD.MOV.U32 R14, RZ, RZ, R22 ;  /* 0x000000ffff0e7224 */ /* 0x000fe200078e0016 */
[----:B------:R-:W-:Y:S01]  /*0750*/  MOV R24, R2 ;  /* 0x0000000200187202 */ /* 0x000fe20000000f00 */
[----:B------:R-:W-:Y:S01]  /*0760*/  IMAD.MOV.U32 R0, RZ, RZ, R26 ;  /* 0x000000ffff007224 */ /* 0x000fe200078e001a */
[----:B------:R-:W-:Y:S01]  /*0770*/  MOV R27, R23 ;  /* 0x00000017001b7202 */ /* 0x000fe20000000f00 */
[----:B------:R-:W-:Y:S01]  /*0780*/  IMAD.MOV.U32 R19, RZ, RZ, R3 ;  /* 0x000000ffff137224 */ /* 0x000fe200078e0003 */
[----:B------:R-:W-:-:S07]  /*0790*/  MOV R22, 0x7b0 ;  /* 0x000007b000167802 */ /* 0x000fce0000000f00 */
[----:B------:R-:W-:Y:S05]  /*07a0*/  CALL.REL.NOINC `($__internal_1_$__cuda_sm20_dsqrt_rn_f64_mediumpath_v1) ;  /* 0x0000000800787944 */ /* 0x000fea0003c00000 */
.L_x_6:
[----:B------:R-:W-:Y:S05]  /*07b0*/  BSYNC.RECONVERGENT B0 ;  /* 0x0000000000007941 */ /* 0x000fea0003800200 */
.L_x_5:
[----:B------:R-:W0:Y:S01]  /*07c0*/  MUFU.RCP64H R19, 443.40478515625 ;  /* 0x407bb67a00137908 */ /* 0x000e220000001800 */
[----:B------:R-:W-:Y:S01]  /*07d0*/  IMAD.MOV.U32 R2, RZ, RZ, -0x17b1cd6d ;  /* 0xe84e3293ff027424 */ /* 0x000fe200078e00ff */
[----:B------:R-:W-:Y:S01]  /*07e0*/  MOV R18, 0x1 ;  /* 0x0000000100127802 */ /* 0x000fe20000000f00 */
[----:B------:R-:W-:Y:S01]  /*07f0*/  IMAD.MOV.U32 R3, RZ, RZ, 0x407bb67a ;  /* 0x407bb67aff037424 */ /* 0x000fe200078e00ff */
[----:B------:R-:W-:Y:S01]  /*0800*/  FSETP.GEU.AND P1, PT, |R17|, 6.5827683646048100446e-37, PT ;  /* 0x036000001100780b */ /* 0x000fe20003f2e200 */
[----:B------:R-:W-:Y:S04]  /*0810*/  BSSY.RECONVERGENT B0, `(.L_x_7) ;  /* 0x0000014000007945 */ /* 0x000fe80003800200 */
[----:B0-----:R-:W-:-:S08]  /*0820*/  DFMA R20, R18, -R2, 1 ;  /* 0x3ff000001214742b */ /* 0x001fd00000000802 */
[----:B------:R-:W-:-:S08]  /*0830*/  DFMA R20, R20, R20, R20 ;  /* 0x000000141414722b */ /* 0x000fd00000000014 */
[----:B------:R-:W-:-:S08]  /*0840*/  DFMA R20, R18, R20, R18 ;  /* 0x000000141214722b */ /* 0x000fd00000000012 */
[----:B------:R-:W-:-:S08]  /*0850*/  DFMA R18, R20, -R2, 1 ;  /* 0x3ff000001412742b */ /* 0x000fd00000000802 */
[----:B------:R-:W-:-:S08]  /*0860*/  DFMA R18, R20, R18, R20 ;  /* 0x000000121412722b */ /* 0x000fd00000000014 */
[----:B------:R-:W-:-:S08]  /*0870*/  DMUL R20, R18, R16 ;  /* 0x0000001012147228 */ /* 0x000fd00000000000 */
[----:B------:R-:W-:-:S08]  /*0880*/  DFMA R2, R20, -R2, R16 ;  /* 0x800000021402722b */ /* 0x000fd00000000010 */
[----:B------:R-:W-:-:S10]  /*0890*/  DFMA R2, R18, R2, R20 ;  /* 0x000000021202722b */ /* 0x000fd40000000014 */
[----:B------:R-:W-:-:S05]  /*08a0*/  FFMA R0, RZ, 3.9330124855041503906, R3 ;  /* 0x407bb67aff007823 */ /* 0x000fca0000000003 */
[----:B------:R-:W-:-:S13]  /*08b0*/  FSETP.GT.AND P0, PT, |R0|, 1.469367938527859385e-39, PT ;  /* 0x001000000000780b */ /* 0x000fda0003f04200 */
[----:B------:R-:W-:Y:S05]  /*08c0*/  @P0 BRA P1, `(.L_x_8) ;  /* 0x0000000000200947 */ /* 0x000fea0000800000 */
[----:B------:R-:W-:Y:S01]  /*08d0*/  IMAD.MOV.U32 R20, RZ, RZ, R16 ;  /* 0x000000ffff147224 */ /* 0x000fe200078e0010 */
[----:B------:R-:W-:Y:S01]  /*08e0*/  MOV R18, 0xe84e3293 ;  /* 0xe84e329300127802 */ /* 0x000fe20000000f00 */
[----:B------:R-:W-:Y:S01]  /*08f0*/  IMAD.MOV.U32 R21, RZ, RZ, R17 ;  /* 0x000000ffff157224 */ /* 0x000fe200078e0011 */
[----:B------:R-:W-:Y:S01]  /*0900*/  MOV R0, 0x930 ;  /* 0x0000093000007802 */ /* 0x000fe20000000f00 */
[----:B------:R-:W-:-:S07]  /*0910*/  IMAD.MOV.U32 R19, RZ, RZ, 0x407bb67a ;  /* 0x407bb67aff137424 */ /* 0x000fce00078e00ff */
[----:B------:R-:W-:Y:S05]  /*0920*/  CALL.REL.NOINC `($__internal_0_$__cuda_sm20_div_rn_f64_full) ;  /* 0x0000000000ac7944 */ /* 0x000fea0003c00000 */
[----:B------:R-:W-:Y:S01]  /*0930*/  IMAD.MOV.U32 R2, RZ, RZ, R24 ;  /* 0x000000ffff027224 */ /* 0x000fe200078e0018 */
[----:B------:R-:W-:-:S07]  /*0940*/  MOV R3, R25 ;  /* 0x0000001900037202 */ /* 0x000fce0000000f00 */
.L_x_8:
[----:B------:R-:W-:Y:S05]  /*0950*/  BSYNC.RECONVERGENT B0 ;  /* 0x0000000000007941 */ /* 0x000fea0003800200 */
.L_x_7:
[----:B------:R-:W0:Y:S01]  /*0960*/  MUFU.RCP64H R17, R13 ;  /* 0x0000000d00117308 */ /* 0x000e220000001800 */
[----:B------:R-:W-:Y:S01]  /*0970*/  IMAD.MOV.U32 R16, RZ, RZ, 0x1 ;  /* 0x00000001ff107424 */ /* 0x000fe200078e00ff */
[----:B------:R-:W-:Y:S01]  /*0980*/  FSETP.GEU.AND P1, PT, |R15|, 6.5827683646048100446e-37, PT ;  /* 0x036000000f00780b */ /* 0x000fe20003f2e200 */
[----:B------:R-:W-:Y:S04]  /*0990*/  BSSY.RECONVERGENT B0, `(.L_x_9) ;  /* 0x0000014000007945 */ /* 0x000fe80003800200 */
[----:B0-----:R-:W-:-:S08]  /*09a0*/  DFMA R18, -R12, R16, 1 ;  /* 0x3ff000000c12742b */ /* 0x001fd00000000110 */
[----:B------:R-:W-:-:S08]  /*09b0*/  DFMA R18, R18, R18, R18 ;  /* 0x000000121212722b */ /* 0x000fd00000000012 */
[----:B------:R-:W-:-:S08]  /*09c0*/  DFMA R18, R16, R18, R16 ;  /* 0x000000121012722b */ /* 0x000fd00000000010 */
[----:B------:R-:W-:-:S08]  /*09d0*/  DFMA R16, -R12, R18, 1 ;  /* 0x3ff000000c10742b */ /* 0x000fd00000000112 */
[----:B------:R-:W-:-:S08]  /*09e0*/  DFMA R16, R18, R16, R18 ;  /* 0x000000101210722b */ /* 0x000fd00000000012 */
[----:B------:R-:W-:-:S08]  /*09f0*/  DMUL R18, R16, R14 ;  /* 0x0000000e10127228 */ /* 0x000fd00000000000 */
[----:B------:R-:W-:-:S08]  /*0a00*/  DFMA R20, -R12, R18, R14 ;  /* 0x000000120c14722b */ /* 0x000fd0000000010e */
[----:B------:R-:W-:-:S10]  /*0a10*/  DFMA R16, R16, R20, R18 ;  /* 0x000000141010722b */ /* 0x000fd40000000012 */
[----:B------:R-:W-:-:S05]  /*0a20*/  FFMA R0, RZ, R13, R17 ;  /* 0x0000000dff007223 */ /* 0x000fca0000000011 */
[----:B------:R-:W-:-:S13]  /*0a30*/  FSETP.GT.AND P0, PT, |R0|, 1.469367938527859385e-39, PT ;  /* 0x001000000000780b */ /* 0x000fda0003f04200 */
[----:B------:R-:W-:Y:S05]  /*0a40*/  @P0 BRA P1, `(.L_x_10) ;  /* 0x0000000000200947 */ /* 0x000fea0000800000 */
[----:B------:R-:W-:Y:S01]  /*0a50*/  IMAD.MOV.U32 R20, RZ, RZ, R14 ;  /* 0x000000ffff147224 */ /* 0x000fe200078e000e */
[----:B------:R-:W-:Y:S01]  /*0a60*/  MOV R21, R15 ;  /* 0x0000000f00157202 */ /* 0x000fe20000000f00 */
[----:B------:R-:W-:Y:S01]  /*0a70*/  IMAD.MOV.U32 R18, RZ, RZ, R12 ;  /* 0x000000ffff127224 */ /* 0x000fe200078e000c */
[----:B------:R-:W-:Y:S01]  /*0a80*/  MOV R0, 0xab0 ;  /* 0x00000ab000007802 */ /* 0x000fe20000000f00 */
[----:B------:R-:W-:-:S07]  /*0a90*/  IMAD.MOV.U32 R19, RZ, RZ, R13 ;  /* 0x000000ffff137224 */ /* 0x000fce00078e000d */
[----:B------:R-:W-:Y:S05]  /*0aa0*/  CALL.REL.NOINC `($__internal_0_$__cuda_sm20_div_rn_f64_full) ;  /* 0x00000000004c7944 */ /* 0x000fea0003c00000 */
[----:B------:R-:W-:Y:S01]  /*0ab0*/  MOV R16, R24 ;  /* 0x0000001800107202 */ /* 0x000fe20000000f00 */
[----:B------:R-:W-:-:S07]  /*0ac0*/  IMAD.MOV.U32 R17, RZ, RZ, R25 ;  /* 0x000000ffff117224 */ /* 0x000fce00078e0019 */
.L_x_10:
[----:B------:R-:W-:Y:S05]  /*0ad0*/  BSYNC.RECONVERGENT B0 ;  /* 0x0000000000007941 */ /* 0x000fea0003800200 */
.L_x_9:
[----:B------:R-:W-:-:S08]  /*0ae0*/  DMUL R16, R16, UR8 ;  /* 0x0000000810107c28 */ /* 0x000fd00008000000 */
[----:B------:R-:W-:-:S08]  /*0af0*/  DFMA R16, R2, UR10, R16 ;  /* 0x0000000a02107c2b */ /* 0x000fd00008000010 */
[----:B------:R-:W-:-:S06]  /*0b00*/  DSETP.GEU.AND P0, PT, R16, R10, PT ;  /* 0x0000000a1000722a */ /* 0x000fcc0003f0e000 */
[C---:B------:R-:W-:Y:S01]  /*0b10*/  SEL R5, R32.reuse, R5, !P0 ;  /* 0x0000000520057207 */ /* 0x040fe20004000000 */
[----:B------:R-:W-:Y:S01]  /*0b20*/  VIADD R32, R32, 0x1 ;  /* 0x0000000120207836 */ /* 0x000fe20000000000 */
[----:B------:R-:W-:Y:S02]  /*0b30*/  FSEL R10, R16, R10, !P0 ;  /* 0x0000000a100a7208 */ /* 0x000fe40004000000 */
[----:B------:R-:W-:Y:S02]  /*0b40*/  FSEL R11, R17, R11, !P0 ;  /* 0x0000000b110b7208 */ /* 0x000fe40004000000 */
[----:B------:R-:W-:-:S13]  /*0b50*/  ISETP.GE.AND P1, PT, R32, UR7, PT ;  /* 0x0000000720007c0c */ /* 0x000fda000bf26270 */
[----:B------:R-:W-:Y:S05]  /*0b60*/  @!P1 BRA `(.L_x_11) ;  /* 0xfffffff400d49947 */ /* 0x000fea000383ffff */
.L_x_0:
[----:B------:R-:W0:Y:S08]  /*0b70*/  LDC.64 R2, c[0x0][0x3b0] ;  /* 0x0000ec00ff027b82 */ /* 0x000e300000000a00 */
[----:B------:R-:W1:Y:S01]  /*0b80*/  LDC.64 R6, c[0x0][0x398] ;  /* 0x0000e600ff067b82 */ /* 0x000e620000000a00 */
[----:B0-----:R-:W-:-:S05]  /*0b90*/  IMAD.WIDE R2, R4, 0x4, R2 ;  /* 0x0000000404027825 */ /* 0x001fca00078e0202 */
[----:B------:R-:W-:Y:S01]  /*0ba0*/  STG.E desc[UR4][R2.64], R5 ;  /* 0x0000000502007986 */ /* 0x000fe2000c101904 */
[----:B-1----:R-:W-:-:S05]  /*0bb0*/  IMAD.WIDE R6, R4, 0x8, R6 ;  /* 0x0000000804067825 */ /* 0x002fca00078e0206 */
[----:B------:R-:W-:Y:S01]  /*0bc0*/  STG.E.64 desc[UR4][R6.64], R10 ;  /* 0x0000000a06007986 */ /* 0x000fe2000c101b04 */
[----:B------:R-:W-:Y:S05]  /*0bd0*/  EXIT ;  /* 0x000000000000794d */ /* 0x000fea0003800000 */
        .weak           $__internal_0_$__cuda_sm20_div_rn_f64_full
        .type           $__internal_0_$__cuda_sm20_div_rn_f64_full,@function
        .size           $__internal_0_$__cuda_sm20_div_rn_f64_full,($__internal_1_$__cuda_sm20_dsqrt_rn_f64_mediumpath_v1 - $__internal_0_$__cuda_sm20_div_rn_f64_full)
$__internal_0_$__cuda_sm20_div_rn_f64_full:
[C---:B------:R-:W-:Y:S01]  /*0be0*/  FSETP.GEU.AND P0, PT, |R19|.reuse, 1.469367938527859385e-39, PT ;  /* 0x001000001300780b */ /* 0x040fe20003f0e200 */
[----:B------:R-:W-:Y:S01]  /*0bf0*/  IMAD.MOV.U32 R22, RZ, RZ, 0x1 ;  /* 0x00000001ff167424 */ /* 0x000fe200078e00ff */
[----:B------:R-:W-:Y:S01]  /*0c00*/  LOP3.LUT R16, R19, 0x800fffff, RZ, 0xc0, !PT ;  /* 0x800fffff13107812 */ /* 0x000fe200078ec0ff */
[----:B------:R-:W-:Y:S01]  /*0c10*/  IMAD.MOV.U32 R33, RZ, RZ, 0x1ca00000 ;  /* 0x1ca00000ff217424 */ /* 0x000fe200078e00ff */
[C---:B------:R-:W-:Y:S01]  /*0c20*/  FSETP.GEU.AND P2, PT, |R21|.reuse, 1.469367938527859385e-39, PT ;  /* 0x001000001500780b */ /* 0x040fe20003f4e200 */
[----:B------:R-:W-:Y:S01]  /*0c30*/  BSSY.RECONVERGENT B1, `(.L_x_12) ;  /* 0x0000052000017945 */ /* 0x000fe20003800200 */
[----:B------:R-:W-:Y:S02]  /*0c40*/  LOP3.LUT R17, R16, 0x3ff00000, RZ, 0xfc, !PT ;  /* 0x3ff0000010117812 */ /* 0x000fe400078efcff */
[----:B------:R-:W-:Y:S02]  /*0c50*/  MOV R16, R18 ;  /* 0x0000001200107202 */ /* 0x000fe40000000f00 */
[----:B------:R-:W-:-:S02]  /*0c60*/  LOP3.LUT R31, R21, 0x7ff00000, RZ, 0xc0, !PT ;  /* 0x7ff00000151f7812 */ /* 0x000fc400078ec0ff */
[----:B------:R-:W-:Y:S01]  /*0c70*/  LOP3.LUT R34, R19, 0x7ff00000, RZ, 0xc0, !PT ;  /* 0x7ff0000013227812 */ /* 0x000fe200078ec0ff */
[----:B------:R-:W-:Y:S02]  /*0c80*/  @!P0 DMUL R16, R18, 8.98846567431157953865e+307 ;  /* 0x7fe0000012108828 */ /* 0x000fe40000000000 */
[----:B------:R-:W-:Y:S01]  /*0c90*/  IMAD.MOV.U32 R35, RZ, RZ, R31 ;  /* 0x000000ffff237224 */ /* 0x000fe200078e001f */
[----:B------:R-:W-:Y:S02]  /*0ca0*/  ISETP.GE.U32.AND P1, PT, R31, R34, PT ;  /* 0x000000221f00720c */ /* 0x000fe40003f26070 */
[----:B------:R-:W-:Y:S01]  /*0cb0*/  @!P2 LOP3.LUT R26, R19, 0x7ff00000, RZ, 0xc0, !PT ;  /* 0x7ff00000131aa812 */ /* 0x000fe200078ec0ff */
[----:B------:R-:W0:Y:S03]  /*0cc0*/  MUFU.RCP64H R23, R17 ;  /* 0x0000001100177308 */ /* 0x000e260000001800 */
[----:B------:R-:W-:Y:S01]  /*0cd0*/  @!P2 ISETP.GE.U32.AND P3, PT, R31, R26, PT ;  /* 0x0000001a1f00a20c */ /* 0x000fe20003f66070 */
[----:B------:R-:W-:Y:S01]  /*0ce0*/  @!P2 IMAD.MOV.U32 R26, RZ, RZ, RZ ;  /* 0x000000ffff1aa224 */ /* 0x000fe200078e00ff */
[----:B------:R-:W-:-:S02]  /*0cf0*/  @!P0 LOP3.LUT R34, R17, 0x7ff00000, RZ, 0xc0, !PT ;  /* 0x7ff0000011228812 */ /* 0x000fc400078ec0ff */
[----:B------:R-:W-:-:S03]  /*0d00*/  @!P2 SEL R27, R33, 0x63400000, !P3 ;  /* 0x63400000211ba807 */ /* 0x000fc60005800000 */
[----:B------:R-:W-:Y:S01]  /*0d10*/  VIADD R36, R34, 0xffffffff ;  /* 0xffffffff22247836 */ /* 0x000fe20000000000 */
[----:B------:R-:W-:-:S04]  /*0d20*/  @!P2 LOP3.LUT R27, R27, 0x80000000, R21, 0xf8, !PT ;  /* 0x800000001b1ba812 */ /* 0x000fc800078ef815 */
[----:B------:R-:W-:Y:S01]  /*0d30*/  @!P2 LOP3.LUT R27, R27, 0x100000, RZ, 0xfc, !PT ;  /* 0x001000001b1ba812 */ /* 0x000fe200078efcff */
[----:B0-----:R-:W-:-:S08]  /*0d40*/  DFMA R24, R22, -R16, 1 ;  /* 0x3ff000001618742b */ /* 0x001fd00000000810 */
[----:B------:R-:W-:-:S08]  /*0d50*/  DFMA R24, R24, R24, R24 ;  /* 0x000000181818722b */ /* 0x000fd00000000018 */
[----:B------:R-:W-:Y:S01]  /*0d60*/  DFMA R24, R22, R24, R22 ;  /* 0x000000181618722b */ /* 0x000fe20000000016 */
[----:B------:R-:W-:Y:S02]  /*0d70*/  SEL R23, R33, 0x63400000, !P1 ;  /* 0x6340000021177807 */ /* 0x000fe40004800000 */
[----:B------:R-:W-:Y:S02]  /*0d80*/  MOV R22, R20 ;  /* 0x0000001400167202 */ /* 0x000fe40000000f00 */
[----:B------:R-:W-:-:S03]  /*0d90*/  LOP3.LUT R23, R23, 0x800fffff, R21, 0xf8, !PT ;  /* 0x800fffff17177812 */ /* 0x000fc600078ef815 */
[----:B------:R-:W-:-:S03]  /*0da0*/  DFMA R28, R24, -R16, 1 ;  /* 0x3ff00000181c742b */ /* 0x000fc60000000810 */
[----:B------:R-:W-:-:S05]  /*0db0*/  @!P2 DFMA R22, R22, 2, -R26 ;  /* 0x400000001616a82b */ /* 0x000fca000000081a */
[----:B------:R-:W-:-:S05]  /*0dc0*/  DFMA R28, R24, R28, R24 ;  /* 0x0000001c181c722b */ /* 0x000fca0000000018 */
[----:B------:R-:W-:-:S03]  /*0dd0*/  @!P2 LOP3.LUT R35, R23, 0x7ff00000, RZ, 0xc0, !PT ;  /* 0x7ff000001723a812 */ /* 0x000fc600078ec0ff */
[----:B------:R-:W-:Y:S01]  /*0de0*/  DMUL R24, R28, R22 ;  /* 0x000000161c187228 */ /* 0x000fe20000000000 */
[----:B------:R-:W-:-:S04]  /*0df0*/  IADD3 R26, PT, PT, R35, -0x1, RZ ;  /* 0xffffffff231a7810 */ /* 0x000fc80007ffe0ff */
[----:B------:R-:W-:-:S03]  /*0e00*/  ISETP.GT.U32.AND P0, PT, R26, 0x7feffffe, PT ;  /* 0x7feffffe1a00780c */ /* 0x000fc60003f04070 */
[----:B------:R-:W-:Y:S01]  /*0e10*/  DFMA R26, R24, -R16, R22 ;  /* 0x80000010181a722b */ /* 0x000fe20000000016 */
[----:B------:R-:W-:-:S07]  /*0e20*/  ISETP.GT.U32.OR P0, PT, R36, 0x7feffffe, P0 ;  /* 0x7feffffe2400780c */ /* 0x000fce0000704470 */
[----:B------:R-:W-:-:S06]  /*0e30*/  DFMA R26, R28, R26, R24 ;  /* 0x0000001a1c1a722b */ /* 0x000fcc0000000018 */
[----:B------:R-:W-:Y:S05]  /*0e40*/  @P0 BRA `(.L_x_13) ;  /* 0x00000000006c0947 */ /* 0x000fea0003800000 */
[----:B------:R-:W-:-:S04]  /*0e50*/  LOP3.LUT R24, R19, 0x7ff00000, RZ, 0xc0, !PT ;  /* 0x7ff0000013187812 */ /* 0x000fc800078ec0ff */
[CC--:B------:R-:W-:Y:S02]  /*0e60*/  VIADDMNMX R20, R31.reuse, -R24.reuse, 0xb9600000, !PT ;  /* 0xb96000001f147446 */ /* 0x0c0fe40007800918 */
[----:B------:R-:W-:Y:S02]  /*0e70*/  ISETP.GE.U32.AND P0, PT, R31, R24, PT ;  /* 0x000000181f00720c */ /* 0x000fe40003f06070 */
[----:B------:R-:W-:Y:S02]  /*0e80*/  VIMNMX R20, PT, PT, R20, 0x46a00000, PT ;  /* 0x46a0000014147848 */ /* 0x000fe40003fe0100 */
[----:B------:R-:W-:-:S05]  /*0e90*/  SEL R33, R33, 0x63400000, !P0 ;  /* 0x6340000021217807 */ /* 0x000fca0004000000 */
[----:B------:R-:W-:Y:S02]  /*0ea0*/  IMAD.IADD R28, R20, 0x1, -R33 ;  /* 0x00000001141c7824 */ /* 0x000fe400078e0a21 */
[----:B------:R-:W-:-:S03]  /*0eb0*/  IMAD.MOV.U32 R20, RZ, RZ, RZ ;  /* 0x000000ffff147224 */ /* 0x000fc600078e00ff */
[----:B------:R-:W-:-:S06]  /*0ec0*/  IADD3 R21, PT, PT, R28, 0x7fe00000, RZ ;  /* 0x7fe000001c157810 */ /* 0x000fcc0007ffe0ff */
[----:B------:R-:W-:-:S10]  /*0ed0*/  DMUL R24, R26, R20 ;  /* 0x000000141a187228 */ /* 0x000fd40000000000 */
[----:B------:R-:W-:-:S13]  /*0ee0*/  FSETP.GTU.AND P0, PT, |R25|, 1.469367938527859385e-39, PT ;  /* 0x001000001900780b */ /* 0x000fda0003f0c200 */
[----:B------:R-:W-:Y:S05]  /*0ef0*/  @P0 BRA `(.L_x_14) ;  /* 0x0000000000940947 */ /* 0x000fea0003800000 */
[----:B------:R-:W-:Y:S01]  /*0f00*/  DFMA R16, R26, -R16, R22 ;  /* 0x800000101a10722b */ /* 0x000fe20000000016 */
[----:B------:R-:W-:-:S09]  /*0f10*/  IMAD.MOV.U32 R20, RZ, RZ, RZ ;  /* 0x000000ffff147224 */ /* 0x000fd200078e00ff */
[C---:B------:R-:W-:Y:S02]  /*0f20*/  FSETP.NEU.AND P0, PT, R17.reuse, RZ, PT ;  /* 0x000000ff1100720b */ /* 0x040fe40003f0d000 */
[----:B------:R-:W-:-:S04]  /*0f30*/  LOP3.LUT R19, R17, 0x80000000, R19, 0x48, !PT ;  /* 0x8000000011137812 */ /* 0x000fc800078e4813 */
[----:B------:R-:W-:-:S07]  /*0f40*/  LOP3.LUT R21, R19, R21, RZ, 0xfc, !PT ;  /* 0x0000001513157212 */ /* 0x000fce00078efcff */
[----:B------:R-:W-:Y:S05]  /*0f50*/  @!P0 BRA `(.L_x_14) ;  /* 0x00000000007c8947 */ /* 0x000fea0003800000 */
[----:B------:R-:W-:Y:S01]  /*0f60*/  IADD3 R17, PT, PT, -R28, RZ, RZ ;  /* 0x000000ff1c117210 */ /* 0x000fe20007ffe1ff */
[----:B------:R-:W-:Y:S01]  /*0f70*/  IMAD.MOV.U32 R16, RZ, RZ, RZ ;  /* 0x000000ffff107224 */ /* 0x000fe200078e00ff */
[----:B------:R-:W-:-:S05]  /*0f80*/  DMUL.RP R20, R26, R20 ;  /* 0x000000141a147228 */ /* 0x000fca0000008000 */
[----:B------:R-:W-:-:S05]  /*0f90*/  DFMA R16, R24, -R16, R26 ;  /* 0x800000101810722b */ /* 0x000fca000000001a */
[----:B------:R-:W-:Y:S02]  /*0fa0*/  LOP3.LUT R19, R21, R19, RZ, 0x3c, !PT ;  /* 0x0000001315137212 */ /* 0x000fe400078e3cff */
[----:B------:R-:W-:-:S04]  /*0fb0*/  IADD3 R16, PT, PT, -R28, -0x43300000, RZ ;  /* 0xbcd000001c107810 */ /* 0x000fc80007ffe1ff */
[----:B------:R-:W-:-:S04]  /*0fc0*/  FSETP.NEU.AND P0, PT, |R17|, R16, PT ;  /* 0x000000101100720b */ /* 0x000fc80003f0d200 */
[----:B------:R-:W-:Y:S02]  /*0fd0*/  FSEL R24, R20, R24, !P0 ;  /* 0x0000001814187208 */ /* 0x000fe40004000000 */
[----:B------:R-:W-:Y:S01]  /*0fe0*/  FSEL R25, R19, R25, !P0 ;  /* 0x0000001913197208 */ /* 0x000fe20004000000 */
[----:B------:R-:W-:Y:S06]  /*0ff0*/  BRA `(.L_x_14) ;  /* 0x0000000000547947 */ /* 0x000fec0003800000 */
.L_x_13:
[----:B------:R-:W-:-:S14]  /*1000*/  DSETP.NAN.AND P0, PT, R20, R20, PT ;  /* 0x000000141400722a */ /* 0x000fdc0003f08000 */
[----:B------:R-:W-:Y:S05]  /*1010*/  @P0 BRA `(.L_x_15) ;  /* 0x0000000000440947 */ /* 0x000fea0003800000 */
[----:B------:R-:W-:-:S14]  /*1020*/  DSETP.NAN.AND P0, PT, R18, R18, PT ;  /* 0x000000121200722a */ /* 0x000fdc0003f08000 */
[----:B------:R-:W-:Y:S05]  /*1030*/  @P0 BRA `(.L_x_16) ;  /* 0x0000000000300947 */ /* 0x000fea0003800000 */
[----:B------:R-:W-:Y:S01]  /*1040*/  ISETP.NE.AND P0, PT, R35, R34, PT ;  /* 0x000000222300720c */ /* 0x000fe20003f05270 */
[----:B------:R-:W-:Y:S01]  /*1050*/  IMAD.MOV.U32 R24, RZ, RZ, 0x0 ;  /* 0x00000000ff187424 */ /* 0x000fe200078e00ff */
[----:B------:R-:W-:-:S11]  /*1060*/  MOV R25, 0xfff80000 ;  /* 0xfff8000000197802 */ /* 0x000fd60000000f00 */
[----:B------:R-:W-:Y:S05]  /*1070*/  @!P0 BRA `(.L_x_14) ;  /* 0x0000000000348947 */ /* 0x000fea0003800000 */
[----:B------:R-:W-:Y:S02]  /*1080*/  ISETP.NE.AND P0, PT, R35, 0x7ff00000, PT ;  /* 0x7ff000002300780c */ /* 0x000fe40003f05270 */
[----:B------:R-:W-:Y:S02]  /*1090*/  LOP3.LUT R25, R21, 0x80000000, R19, 0x48, !PT ;  /* 0x8000000015197812 */ /* 0x000fe400078e4813 */
[----:B------:R-:W-:-:S13]  /*10a0*/  ISETP.EQ.OR P0, PT, R34, RZ, !P0 ;  /* 0x000000ff2200720c */ /* 0x000fda0004702670 */
[----:B------:R-:W-:Y:S01]  /*10b0*/  @P0 LOP3.LUT R16, R25, 0x7ff00000, RZ, 0xfc, !PT ;  /* 0x7ff0000019100812 */ /* 0x000fe200078efcff */
[----:B------:R-:W-:Y:S02]  /*10c0*/  @!P0 IMAD.MOV.U32 R24, RZ, RZ, RZ ;  /* 0x000000ffff188224 */ /* 0x000fe400078e00ff */
[----:B------:R-:W-:Y:S01]  /*10d0*/  @P0 IMAD.MOV.U32 R24, RZ, RZ, RZ ;  /* 0x000000ffff180224 */ /* 0x000fe200078e00ff */
[----:B------:R-:W-:Y:S01]  /*10e0*/  @P0 MOV R25, R16 ;  /* 0x0000001000190202 */ /* 0x000fe20000000f00 */
[----:B------:R-:W-:Y:S06]  /*10f0*/  BRA `(.L_x_14) ;  /* 0x0000000000147947 */ /* 0x000fec0003800000 */
.L_x_16:
[----:B------:R-:W-:Y:S01]  /*1100*/  LOP3.LUT R25, R19, 0x80000, RZ, 0xfc, !PT ;  /* 0x0008000013197812 */ /* 0x000fe200078efcff */
[----:B------:R-:W-:Y:S01]  /*1110*/  IMAD.MOV.U32 R24, RZ, RZ, R18 ;  /* 0x000000ffff187224 */ /* 0x000fe200078e0012 */
[----:B------:R-:W-:Y:S06]  /*1120*/  BRA `(.L_x_14) ;  /* 0x0000000000087947 */ /* 0x000fec0003800000 */
.L_x_15:
[----:B------:R-:W-:Y:S01]  /*1130*/  LOP3.LUT R25, R21, 0x80000, RZ, 0xfc, !PT ;  /* 0x0008000015197812 */ /* 0x000fe200078efcff */
[----:B------:R-:W-:-:S07]  /*1140*/  IMAD.MOV.U32 R24, RZ, RZ, R20 ;  /* 0x000000ffff187224 */ /* 0x000fce00078e0014 */
.L_x_14:
[----:B------:R-:W-:Y:S05]  /*1150*/  BSYNC.RECONVERGENT B1 ;  /* 0x0000000000017941 */ /* 0x000fea0003800200 */
.L_x_12:
[----:B------:R-:W-:Y:S01]  /*1160*/  MOV R16, R0 ;  /* 0x0000000000107202 */ /* 0x000fe20000000f00 */
[----:B------:R-:W-:-:S04]  /*1170*/  IMAD.MOV.U32 R17, RZ, RZ, 0x0 ;  /* 0x00000000ff117424 */ /* 0x000fc800078e00ff */
[----:B------:R-:W-:Y:S05]  /*1180*/  RET.REL.NODEC R16 `(kmeans) ;  /* 0xffffffec109c7950 */ /* 0x000fea0003c3ffff */
        .weak           $__internal_1_$__cuda_sm20_dsqrt_rn_f64_mediumpath_v1
        .type           $__internal_1_$__cuda_sm20_dsqrt_rn_f64_mediumpath_v1,@function
        .size           $__internal_1_$__cuda_sm20_dsqrt_rn_f64_mediumpath_v1,($__internal_2_$__cuda_sm20_sqrt_rn_f32_slowpath - $__internal_1_$__cuda_sm20_dsqrt_rn_f64_mediumpath_v1)
$__internal_1_$__cuda_sm20_dsqrt_rn_f64_mediumpath_v1:
[----:B------:R-:W-:Y:S01]  /*1190*/  ISETP.GE.U32.AND P0, PT, R18, -0x3400000, PT ;  /* 0xfcc000001200780c */ /* 0x000fe20003f06070 */
[----:B------:R-:W-:Y:S01]  /*11a0*/  BSSY.RECONVERGENT B1, `(.L_x_17) ;  /* 0x0000026000017945 */ /* 0x000fe20003800200 */
[----:B------:R-:W-:Y:S01]  /*11b0*/  IMAD.MOV.U32 R18, RZ, RZ, R24 ;  /* 0x000000ffff127224 */ /* 0x000fe200078e0018 */
[----:B------:R-:W-:Y:S01]  /*11c0*/  MOV R15, R27 ;  /* 0x0000001b000f7202 */ /* 0x000fe20000000f00 */
[----:B------:R-:W-:-:S09]  /*11d0*/  IMAD.MOV.U32 R24, RZ, RZ, R0 ;  /* 0x000000ffff187224 */ /* 0x000fd200078e0000 */
[----:B------:R-:W-:Y:S05]  /*11e0*/  @!P0 BRA `(.L_x_18) ;  /* 0x0000000000208947 */ /* 0x000fea0003800000 */
[----:B------:R-:W-:-:S10]  /*11f0*/  DFMA.RM R14, R14, R24, R20 ;  /* 0x000000180e0e722b */ /* 0x000fd40000004014 */
[----:B------:R-:W-:-:S05]  /*1200*/  IADD3 R20, P0, PT, R14, 0x1, RZ ;  /* 0x000000010e147810 */ /* 0x000fca0007f1e0ff */
[----:B------:R-:W-:-:S06]  /*1210*/  IMAD.X R21, RZ, RZ, R15, P0 ;  /* 0x000000ffff157224 */ /* 0x000fcc00000e060f */
[----:B------:R-:W-:-:S08]  /*1220*/  DFMA.RP R18, -R14, R20, R18 ;  /* 0x000000140e12722b */ /* 0x000fd00000008112 */
[----:B------:R-:W-:-:S06]  /*1230*/  DSETP.GT.AND P0, PT, R18, RZ, PT ;  /* 0x000000ff1200722a */ /* 0x000fcc0003f04000 */
[----:B------:R-:W-:Y:S02]  /*1240*/  FSEL R14, R20, R14, P0 ;  /* 0x0000000e140e7208 */ /* 0x000fe40000000000 */
[----:B------:R-:W-:Y:S01]  /*1250*/  FSEL R15, R21, R15, P0 ;  /* 0x0000000f150f7208 */ /* 0x000fe20000000000 */
[----:B------:R-:W-:Y:S06]  /*1260*/  BRA `(.L_x_19) ;  /* 0x0000000000647947 */ /* 0x000fec0003800000 */
.L_x_18:
[----:B------:R-:W-:-:S14]  /*1270*/  DSETP.NE.AND P0, PT, R18, RZ, PT ;  /* 0x000000ff1200722a */ /* 0x000fdc0003f05000 */
[----:B------:R-:W-:Y:S05]  /*1280*/  @!P0 BRA `(.L_x_20) ;  /* 0x0000000000588947 */ /* 0x000fea0003800000 */
[----:B------:R-:W-:-:S13]  /*1290*/  ISETP.GE.AND P0, PT, R19, RZ, PT ;  /* 0x000000ff1300720c */ /* 0x000fda0003f06270 */
[----:B------:R-:W-:Y:S01]  /*12a0*/  @!P0 MOV R14, 0x0 ;  /* 0x00000000000e8802 */ /* 0x000fe20000000f00 */
[----:B------:R-:W-:Y:S01]  /*12b0*/  @!P0 IMAD.MOV.U32 R15, RZ, RZ, -0x80000 ;  /* 0xfff80000ff0f8424 */ /* 0x000fe200078e00ff */
[----:B------:R-:W-:Y:S06]  /*12c0*/  @!P0 BRA `(.L_x_19) ;  /* 0x00000000004c8947 */ /* 0x000fec0003800000 */
[----:B------:R-:W-:-:S13]  /*12d0*/  ISETP.GT.AND P0, PT, R19, 0x7fefffff, PT ;  /* 0x7fefffff1300780c */ /* 0x000fda0003f04270 */
[----:B------:R-:W-:Y:S05]  /*12e0*/  @P0 BRA `(.L_x_20) ;  /* 0x0000000000400947 */ /* 0x000fea0003800000 */
[----:B------:R-:W-:Y:S01]  /*12f0*/  DMUL R18, R18, 8.11296384146066816958e+31 ;  /* 0x4690000012127828 */ /* 0x000fe20000000000 */
[----:B------:R-:W-:Y:S01]  /*1300*/  IMAD.MOV.U32 R14, RZ, RZ, RZ ;  /* 0x000000ffff0e7224 */ /* 0x000fe200078e00ff */
[----:B------:R-:W-:Y:S01]  /*1310*/  MOV R24, 0x0 ;  /* 0x0000000000187802 */ /* 0x000fe20000000f00 */
[----:B------:R-:W-:-:S03]  /*1320*/  IMAD.MOV.U32 R25, RZ, RZ, 0x3fd80000 ;  /* 0x3fd80000ff197424 */ /* 0x000fc600078e00ff */
[----:B------:R-:W0:Y:S02]  /*1330*/  MUFU.RSQ64H R15, R19 ;  /* 0x00000013000f7308 */ /* 0x000e240000001c00 */
[----:B0-----:R-:W-:-:S08]  /*1340*/  DMUL R20, R14, R14 ;  /* 0x0000000e0e147228 */ /* 0x001fd00000000000 */
[----:B------:R-:W-:-:S08]  /*1350*/  DFMA R20, R18, -R20, 1 ;  /* 0x3ff000001214742b */ /* 0x000fd00000000814 */
[----:B------:R-:W-:Y:S02]  /*1360*/  DFMA R24, R20, R24, 0.5 ;  /* 0x3fe000001418742b */ /* 0x000fe40000000018 */
[----:B------:R-:W-:-:S08]  /*1370*/  DMUL R20, R14, R20 ;  /* 0x000000140e147228 */ /* 0x000fd00000000000 */
[----:B------:R-:W-:-:S08]  /*1380*/  DFMA R20, R24, R20, R14 ;  /* 0x000000141814722b */ /* 0x000fd0000000000e */
[----:B------:R-:W-:Y:S02]  /*1390*/  DMUL R14, R18, R20 ;  /* 0x00000014120e7228 */ /* 0x000fe40000000000 */
[----:B------:R-:W-:-:S06]  /*13a0*/  VIADD R21, R21, 0xfff00000 ;  /* 0xfff0000015157836 */ /* 0x000fcc0000000000 */
[----:B------:R-:W-:-:S08]  /*13b0*/  DFMA R24, R14, -R14, R18 ;  /* 0x8000000e0e18722b */ /* 0x000fd00000000012 */
[----:B------:R-:W-:-:S10]  /*13c0*/  DFMA R14, R20, R24, R14 ;  /* 0x00000018140e722b */ /* 0x000fd4000000000e */
[----:B------:R-:W-:Y:S01]  /*13d0*/  IADD3 R15, PT, PT, R15, -0x3500000, RZ ;  /* 0xfcb000000f0f7810 */ /* 0x000fe20007ffe0ff */
[----:B------:R-:W-:Y:S06]  /*13e0*/  BRA `(.L_x_19) ;  /* 0x0000000000047947 */ /* 0x000fec0003800000 */
.L_x_20:
[----:B------:R-:W-:-:S11]  /*13f0*/  DADD R14, R18, R18 ;  /* 0x00000000120e7229 */ /* 0x000fd60000000012 */
.L_x_19:
[----:B------:R-:W-:Y:S05]  /*1400*/  BSYNC.RECONVERGENT B1 ;  /* 0x0000000000017941 */ /* 0x000fea0003800200 */
.L_x_17:
[----:B------:R-:W-:-:S04]  /*1410*/  IMAD.MOV.U32 R23, RZ, RZ, 0x0 ;  /* 0x00000000ff177424 */ /* 0x000fc800078e00ff */
[----:B------:R-:W-:Y:S05]  /*1420*/  RET.REL.NODEC R22 `(kmeans) ;  /* 0xffffffe816f47950 */ /* 0x000fea0003c3ffff */
        .weak           $__internal_2_$__cuda_sm20_sqrt_rn_f32_slowpath
        .type           $__internal_2_$__cuda_sm20_sqrt_rn_f32_slowpath,@function
        .size           $__internal_2_$__cuda_sm20_sqrt_rn_f32_slowpath,(.L_x_25 - $__internal_2_$__cuda_sm20_sqrt_rn_f32_slowpath)
$__internal_2_$__cuda_sm20_sqrt_rn_f32_slowpath:
[----:B------:R-:W-:-:S13]  /*1430*/  LOP3.LUT P0, RZ, R0, 0x7fffffff, RZ, 0xc0, !PT ;  /* 0x7fffffff00ff7812 */ /* 0x000fda000780c0ff */
[----:B------:R-:W-:Y:S01]  /*1440*/  @!P0 IMAD.MOV.U32 R2, RZ, RZ, R0 ;  /* 0x000000ffff028224 */ /* 0x000fe200078e0000 */
[----:B------:R-:W-:Y:S06]  /*1450*/  @!P0 BRA `(.L_x_21) ;  /* 0x0000000000448947 */ /* 0x000fec0003800000 */
[----:B------:R-:W-:-:S13]  /*1460*/  FSETP.GEU.FTZ.AND P0, PT, R0, RZ, PT ;  /* 0x000000ff0000720b */ /* 0x000fda0003f1e000 */
[----:B------:R-:W-:Y:S01]  /*1470*/  @!P0 MOV R2, 0x7fffffff ;  /* 0x7fffffff00028802 */ /* 0x000fe20000000f00 */
[----:B------:R-:W-:Y:S06]  /*1480*/  @!P0 BRA `(.L_x_21) ;  /* 0x0000000000388947 */ /* 0x000fec0003800000 */
[----:B------:R-:W-:-:S13]  /*1490*/  FSETP.GTU.FTZ.AND P0, PT, |R0|, +INF , PT ;  /* 0x7f8000000000780b */ /* 0x000fda0003f1c200 */
[----:B------:R-:W-:Y:S01]  /*14a0*/  @P0 FADD.FTZ R2, R0, 1 ;  /* 0x3f80000000020421 */ /* 0x000fe20000010000 */
[----:B------:R-:W-:Y:S06]  /*14b0*/  @P0 BRA `(.L_x_21) ;  /* 0x00000000002c0947 */ /* 0x000fec0003800000 */
[----:B------:R-:W-:-:S13]  /*14c0*/  FSETP.NEU.FTZ.AND P0, PT, |R0|, +INF , PT ;  /* 0x7f8000000000780b */ /* 0x000fda0003f1d200 */
[----:B------:R-:W-:Y:S01]  /*14d0*/  @!P0 IMAD.MOV.U32 R2, RZ, RZ, R0 ;  /* 0x000000ffff028224 */ /* 0x000fe200078e0000 */
[----:B------:R-:W-:Y:S06]  /*14e0*/  @!P0 BRA `(.L_x_21) ;  /* 0x0000000000208947 */ /* 0x000fec0003800000 */
[----:B------:R-:W-:-:S04]  /*14f0*/  FFMA R0, R0, 1.84467440737095516160e+19, RZ ;  /* 0x5f80000000007823 */ /* 0x000fc800000000ff */
[----:B------:R-:W0:Y:S02]  /*1500*/  MUFU.RSQ R3, R0 ;  /* 0x0000000000037308 */ /* 0x000e240000001400 */
[----:B0-----:R-:W-:Y:S01]  /*1510*/  FMUL.FTZ R5, R0, R3 ;  /* 0x0000000300057220 */ /* 0x001fe20000410000 */
[----:B------:R-:W-:-:S03]  /*1520*/  FMUL.FTZ R3, R3, 0.5 ;  /* 0x3f00000003037820 */ /* 0x000fc60000410000 */
[----:B------:R-:W-:-:S04]  /*1530*/  FADD.FTZ R2, -R5, -RZ ;  /* 0x800000ff05027221 */ /* 0x000fc80000010100 */
[----:B------:R-:W-:-:S04]  /*1540*/  FFMA R2, R5, R2, R0 ;  /* 0x0000000205027223 */ /* 0x000fc80000000000 */
[----:B------:R-:W-:-:S04]  /*1550*/  FFMA R2, R2, R3, R5 ;  /* 0x0000000302027223 */ /* 0x000fc80000000005 */
[----:B------:R-:W-:-:S07]  /*1560*/  FMUL.FTZ R2, R2, 2.3283064365386962891e-10 ;  /* 0x2f80000002027820 */ /* 0x000fce0000410000 */
.L_x_21:
[----:B------:R-:W-:Y:S01]  /*1570*/  IMAD.MOV.U32 R12, RZ, RZ, R2 ;  /* 0x000000ffff0c7224 */ /* 0x000fe200078e0002 */
[----:B------:R-:W-:Y:S01]  /*1580*/  MOV R2, R10 ;  /* 0x0000000a00027202 */ /* 0x000fe20000000f00 */
[----:B------:R-:W-:-:S04]  /*1590*/  IMAD.MOV.U32 R3, RZ, RZ, 0x0 ;  /* 0x00000000ff037424 */ /* 0x000fc800078e00ff */
[----:B------:R-:W-:Y:S05]  /*15a0*/  RET.REL.NODEC R2 `(kmeans) ;  /* 0xffffffe802947950 */ /* 0x000fea0003c3ffff */
.L_x_22:
[----:B------:R-:W-:-:S00]  /*15b0*/  BRA `(.L_x_22) ;  /* 0xfffffffc00fc7947 */ /* 0x000fc0000383ffff */
[----:B------:R-:W-:-:S00]  /*15c0*/  NOP ;  /* 0x0000000000007918 */ /* 0x000fc00000000000 */
        /* <DEDUP_REMOVED lines=11> */
.L_x_25:


//--------------------- .nv.shared.reserved.0     --------------------------
	.section	.nv.shared.reserved.0,"aw",@nobits
	.weak		__nv_reservedSMEM_offset_0_alias
	.size		__nv_reservedSMEM_offset_0_alias, 0, 64
	.other		__nv_reservedSMEM_offset_0_alias,@"STO_CUDA_RESERVED_SHARED STV_DEFAULT"
__nv_reservedSMEM_offset_0_alias:
	.zero		0
	.zero		64


//--------------------- .nv.constant0.kmeans      --------------------------
	.section	.nv.constant0.kmeans,"a",@progbits
	.sectionflags	@""
	.align	4
.nv.constant0.kmeans:
	.zero		952


//--------------------- SYMBOLS --------------------------

	.type		.nv.reservedSmem.offset0,@object
	.size		.nv.reservedSmem.offset0,0x4
